//
// Generated by NVIDIA NVVM Compiler
//
// Compiler Build ID: CL-36424714
// Cuda compilation tools, release 13.0, V13.0.88
// Based on NVVM 20.0.0
//

.version 9.0
.target sm_100
.address_size 64

	// .globl	_Z14conv_1d_kernelPfS_S_ii

.visible .entry _Z14conv_1d_kernelPfS_S_ii(
	.param .u64 .ptr .align 1 _Z14conv_1d_kernelPfS_S_ii_param_0,
	.param .u64 .ptr .align 1 _Z14conv_1d_kernelPfS_S_ii_param_1,
	.param .u64 .ptr .align 1 _Z14conv_1d_kernelPfS_S_ii_param_2,
	.param .u32 _Z14conv_1d_kernelPfS_S_ii_param_3,
	.param .u32 _Z14conv_1d_kernelPfS_S_ii_param_4
)
{
	.reg .pred 	%p<56>;
	.reg .b32 	%r<43>;
	.reg .b32 	%f<96>;
	.reg .b64 	%rd<47>;

	ld.param.u64 	%rd7, [_Z14conv_1d_kernelPfS_S_ii_param_0];
	ld.param.u64 	%rd8, [_Z14conv_1d_kernelPfS_S_ii_param_1];
	ld.param.u64 	%rd6, [_Z14conv_1d_kernelPfS_S_ii_param_2];
	ld.param.u32 	%r28, [_Z14conv_1d_kernelPfS_S_ii_param_3];
	ld.param.u32 	%r29, [_Z14conv_1d_kernelPfS_S_ii_param_4];
	cvta.to.global.u64 	%rd1, %rd8;
	cvta.to.global.u64 	%rd2, %rd7;
	mov.u32 	%r30, %ctaid.x;
	mov.u32 	%r31, %ntid.x;
	mov.u32 	%r32, %tid.x;
	mad.lo.s32 	%r1, %r30, %r31, %r32;
	setp.ge.s32 	%p1, %r1, %r28;
	@%p1 bra 	$L__BB0_43;
	setp.lt.s32 	%p2, %r29, 1;
	mov.f32 	%f75, 0f00000000;
	@%p2 bra 	$L__BB0_42;
	shr.u32 	%r34, %r29, 31;
	add.s32 	%r35, %r29, %r34;
	shr.s32 	%r36, %r35, 1;
	sub.s32 	%r2, %r1, %r36;
	and.b32  	%r3, %r29, 7;
	setp.lt.u32 	%p3, %r29, 8;
	mov.f32 	%f75, 0f00000000;
	mov.b32 	%r41, 0;
	@%p3 bra 	$L__BB0_21;
	and.b32  	%r41, %r29, 2147483640;
	mov.f32 	%f75, 0f00000000;
	mov.b32 	%r39, 0;
$L__BB0_4:
	.pragma "nounroll";
	add.s32 	%r6, %r2, %r39;
	setp.lt.s32 	%p4, %r6, 0;
	setp.ge.s32 	%p5, %r6, %r28;
	mul.wide.u32 	%rd9, %r39, 4;
	add.s64 	%rd3, %rd1, %rd9;
	or.pred  	%p6, %p4, %p5;
	@%p6 bra 	$L__BB0_6;
	mul.wide.u32 	%rd10, %r6, 4;
	add.s64 	%rd11, %rd2, %rd10;
	ld.global.f32 	%f42, [%rd11];
	ld.global.f32 	%f43, [%rd3];
	fma.rn.f32 	%f75, %f42, %f43, %f75;
$L__BB0_6:
	add.s32 	%r7, %r6, 1;
	setp.lt.s32 	%p7, %r7, 0;
	setp.ge.s32 	%p8, %r7, %r28;
	or.pred  	%p9, %p7, %p8;
	@%p9 bra 	$L__BB0_8;
	mul.wide.u32 	%rd12, %r7, 4;
	add.s64 	%rd13, %rd2, %rd12;
	ld.global.f32 	%f44, [%rd13];
	ld.global.f32 	%f45, [%rd3+4];
	fma.rn.f32 	%f75, %f44, %f45, %f75;
$L__BB0_8:
	add.s32 	%r8, %r6, 2;
	setp.lt.s32 	%p10, %r8, 0;
	setp.ge.s32 	%p11, %r8, %r28;
	or.pred  	%p12, %p10, %p11;
	@%p12 bra 	$L__BB0_10;
	mul.wide.u32 	%rd14, %r8, 4;
	add.s64 	%rd15, %rd2, %rd14;
	ld.global.f32 	%f46, [%rd15];
	ld.global.f32 	%f47, [%rd3+8];
	fma.rn.f32 	%f75, %f46, %f47, %f75;
$L__BB0_10:
	add.s32 	%r9, %r6, 3;
	setp.lt.s32 	%p13, %r9, 0;
	setp.ge.s32 	%p14, %r9, %r28;
	or.pred  	%p15, %p13, %p14;
	@%p15 bra 	$L__BB0_12;
	mul.wide.u32 	%rd16, %r9, 4;
	add.s64 	%rd17, %rd2, %rd16;
	ld.global.f32 	%f48, [%rd17];
	ld.global.f32 	%f49, [%rd3+12];
	fma.rn.f32 	%f75, %f48, %f49, %f75;
$L__BB0_12:
	add.s32 	%r10, %r6, 4;
	setp.lt.s32 	%p16, %r10, 0;
	setp.ge.s32 	%p17, %r10, %r28;
	or.pred  	%p18, %p16, %p17;
	@%p18 bra 	$L__BB0_14;
	mul.wide.u32 	%rd18, %r10, 4;
	add.s64 	%rd19, %rd2, %rd18;
	ld.global.f32 	%f50, [%rd19];
	ld.global.f32 	%f51, [%rd3+16];
	fma.rn.f32 	%f75, %f50, %f51, %f75;
$L__BB0_14:
	add.s32 	%r11, %r6, 5;
	setp.lt.s32 	%p19, %r11, 0;
	setp.ge.s32 	%p20, %r11, %r28;
	or.pred  	%p21, %p19, %p20;
	@%p21 bra 	$L__BB0_16;
	mul.wide.u32 	%rd20, %r11, 4;
	add.s64 	%rd21, %rd2, %rd20;
	ld.global.f32 	%f52, [%rd21];
	ld.global.f32 	%f53, [%rd3+20];
	fma.rn.f32 	%f75, %f52, %f53, %f75;
$L__BB0_16:
	add.s32 	%r12, %r6, 6;
	setp.lt.s32 	%p22, %r12, 0;
	setp.ge.s32 	%p23, %r12, %r28;
	or.pred  	%p24, %p22, %p23;
	@%p24 bra 	$L__BB0_18;
	mul.wide.u32 	%rd22, %r12, 4;
	add.s64 	%rd23, %rd2, %rd22;
	ld.global.f32 	%f54, [%rd23];
	ld.global.f32 	%f55, [%rd3+24];
	fma.rn.f32 	%f75, %f54, %f55, %f75;
$L__BB0_18:
	add.s32 	%r13, %r6, 7;
	setp.lt.s32 	%p25, %r13, 0;
	setp.ge.s32 	%p26, %r13, %r28;
	or.pred  	%p27, %p25, %p26;
	@%p27 bra 	$L__BB0_20;
	mul.wide.u32 	%rd24, %r13, 4;
	add.s64 	%rd25, %rd2, %rd24;
	ld.global.f32 	%f56, [%rd25];
	ld.global.f32 	%f57, [%rd3+28];
	fma.rn.f32 	%f75, %f56, %f57, %f75;
$L__BB0_20:
	add.s32 	%r39, %r39, 8;
	setp.ne.s32 	%p28, %r39, %r41;
	@%p28 bra 	$L__BB0_4;
$L__BB0_21:
	setp.eq.s32 	%p29, %r3, 0;
	@%p29 bra 	$L__BB0_42;
	and.b32  	%r16, %r29, 3;
	setp.lt.u32 	%p30, %r3, 4;
	@%p30 bra 	$L__BB0_32;
	add.s32 	%r17, %r2, %r41;
	setp.lt.s32 	%p31, %r17, 0;
	setp.ge.s32 	%p32, %r17, %r28;
	mul.wide.u32 	%rd26, %r41, 4;
	add.s64 	%rd4, %rd1, %rd26;
	or.pred  	%p33, %p31, %p32;
	@%p33 bra 	$L__BB0_25;
	mul.wide.u32 	%rd27, %r17, 4;
	add.s64 	%rd28, %rd2, %rd27;
	ld.global.f32 	%f59, [%rd28];
	ld.global.f32 	%f60, [%rd4];
	fma.rn.f32 	%f75, %f59, %f60, %f75;
$L__BB0_25:
	add.s32 	%r18, %r17, 1;
	setp.lt.s32 	%p34, %r18, 0;
	setp.ge.s32 	%p35, %r18, %r28;
	or.pred  	%p36, %p34, %p35;
	@%p36 bra 	$L__BB0_27;
	mul.wide.u32 	%rd29, %r18, 4;
	add.s64 	%rd30, %rd2, %rd29;
	ld.global.f32 	%f61, [%rd30];
	ld.global.f32 	%f62, [%rd4+4];
	fma.rn.f32 	%f75, %f61, %f62, %f75;
$L__BB0_27:
	add.s32 	%r19, %r17, 2;
	setp.lt.s32 	%p37, %r19, 0;
	setp.ge.s32 	%p38, %r19, %r28;
	or.pred  	%p39, %p37, %p38;
	@%p39 bra 	$L__BB0_29;
	mul.wide.u32 	%rd31, %r19, 4;
	add.s64 	%rd32, %rd2, %rd31;
	ld.global.f32 	%f63, [%rd32];
	ld.global.f32 	%f64, [%rd4+8];
	fma.rn.f32 	%f75, %f63, %f64, %f75;
$L__BB0_29:
	add.s32 	%r20, %r17, 3;
	setp.lt.s32 	%p40, %r20, 0;
	setp.ge.s32 	%p41, %r20, %r28;
	or.pred  	%p42, %p40, %p41;
	@%p42 bra 	$L__BB0_31;
	mul.wide.u32 	%rd33, %r20, 4;
	add.s64 	%rd34, %rd2, %rd33;
	ld.global.f32 	%f65, [%rd34];
	ld.global.f32 	%f66, [%rd4+12];
	fma.rn.f32 	%f75, %f65, %f66, %f75;
$L__BB0_31:
	add.s32 	%r41, %r41, 4;
$L__BB0_32:
	setp.eq.s32 	%p43, %r16, 0;
	@%p43 bra 	$L__BB0_42;
	setp.eq.s32 	%p44, %r16, 1;
	@%p44 bra 	$L__BB0_39;
	add.s32 	%r23, %r2, %r41;
	setp.lt.s32 	%p45, %r23, 0;
	setp.ge.s32 	%p46, %r23, %r28;
	mul.wide.u32 	%rd35, %r41, 4;
	add.s64 	%rd5, %rd1, %rd35;
	or.pred  	%p47, %p45, %p46;
	@%p47 bra 	$L__BB0_36;
	mul.wide.u32 	%rd36, %r23, 4;
	add.s64 	%rd37, %rd2, %rd36;
	ld.global.f32 	%f68, [%rd37];
	ld.global.f32 	%f69, [%rd5];
	fma.rn.f32 	%f75, %f68, %f69, %f75;
$L__BB0_36:
	add.s32 	%r24, %r23, 1;
	setp.lt.s32 	%p48, %r24, 0;
	setp.ge.s32 	%p49, %r24, %r28;
	or.pred  	%p50, %p48, %p49;
	@%p50 bra 	$L__BB0_38;
	mul.wide.u32 	%rd38, %r24, 4;
	add.s64 	%rd39, %rd2, %rd38;
	ld.global.f32 	%f70, [%rd39];
	ld.global.f32 	%f71, [%rd5+4];
	fma.rn.f32 	%f75, %f70, %f71, %f75;
$L__BB0_38:
	add.s32 	%r41, %r41, 2;
$L__BB0_39:
	and.b32  	%r38, %r29, 1;
	setp.eq.b32 	%p51, %r38, 1;
	not.pred 	%p52, %p51;
	@%p52 bra 	$L__BB0_42;
	add.s32 	%r27, %r2, %r41;
	setp.lt.s32 	%p53, %r27, 0;
	setp.ge.s32 	%p54, %r27, %r28;
	or.pred  	%p55, %p53, %p54;
	@%p55 bra 	$L__BB0_42;
	mul.wide.u32 	%rd40, %r27, 4;
	add.s64 	%rd41, %rd2, %rd40;
	ld.global.f32 	%f72, [%rd41];
	mul.wide.u32 	%rd42, %r41, 4;
	add.s64 	%rd43, %rd1, %rd42;
	ld.global.f32 	%f73, [%rd43];
	fma.rn.f32 	%f75, %f72, %f73, %f75;
$L__BB0_42:
	cvta.to.global.u64 	%rd44, %rd6;
	mul.wide.s32 	%rd45, %r1, 4;
	add.s64 	%rd46, %rd44, %rd45;
	st.global.f32 	[%rd46], %f75;
$L__BB0_43:
	ret;

}


// ===== COMPILED SASS (sm_100) =====

	.target	sm_100

	.elftype	@"ET_EXEC"


//--------------------- .note.nv.tkinfo           --------------------------
	.section	.note.nv.tkinfo,"",@"SHT_NOTE"
	.sectionflags	@"SHF_NOTE_NV_TKINFO"
	.tkinfo
        /*0018*/ 	.word	0x00000002
        /*0030*/ 	.string	""
        /*0030*/ 	.string	"ptxas"
        /*0030*/ 	.string	"Cuda compilation tools, release 13.0, V13.0.88"
        /*0030*/ 	.string	"Build cuda_13.0.r13.0/compiler.36424714_0"
        /*0030*/ 	.string	"-arch sm_100 -m 64 "



//--------------------- .note.nv.cuinfo           --------------------------
	.section	.note.nv.cuinfo,"",@"SHT_NOTE"
	.sectionflags	@"SHF_NOTE_NV_CUINFO"
        /*0018*/ 	.short	0x0002
        /*001a*/ 	.short	0x0064
        /*001c*/ 	.short	0x0082
	.zero		2


//--------------------- .nv.info                  --------------------------
	.section	.nv.info,"",@"SHT_CUDA_INFO"
	.align	4


	//----- nvinfo : EIATTR_REGCOUNT
	.align		4
        /*0000*/ 	.byte	0x04, 0x2f
        /*0002*/ 	.short	(.L_1 - .L_0)
	.align		4
.L_0:
        /*0004*/ 	.word	index@(_Z14conv_1d_kernelPfS_S_ii)
        /*0008*/ 	.word	0x00000020


	//----- nvinfo : EIATTR_FRAME_SIZE
	.align		4
.L_1:
        /*000c*/ 	.byte	0x04, 0x11
        /*000e*/ 	.short	(.L_3 - .L_2)
	.align		4
.L_2:
        /*0010*/ 	.word	index@(_Z14conv_1d_kernelPfS_S_ii)
        /*0014*/ 	.word	0x00000000


	//----- nvinfo : EIATTR_MIN_STACK_SIZE
	.align		4
.L_3:
        /*0018*/ 	.byte	0x04, 0x12
        /*001a*/ 	.short	(.L_5 - .L_4)
	.align		4
.L_4:
        /*001c*/ 	.word	index@(_Z14conv_1d_kernelPfS_S_ii)
        /*0020*/ 	.word	0x00000000
.L_5:


//--------------------- .nv.compat                --------------------------
	.section	.nv.compat,"",@"SHT_CUDA_COMPAT_INFO"
	.align	4
        /*0000*/ 	.byte	0x02, 0x09, 0x00, 0x00, 0x02, 0x02, 0x01, 0x00, 0x02, 0x05, 0x05, 0x00, 0x03, 0x07, 0x01, 0x01
        /*0010*/ 	.byte	0x02, 0x03, 0x00, 0x00, 0x02, 0x06, 0x01, 0x00, 0x04, 0x0b, 0x08, 0x00, 0x09, 0x00, 0x00, 0x00
        /*0020*/ 	.byte	0x00, 0x00, 0x00, 0x00


//--------------------- .nv.info._Z14conv_1d_kernelPfS_S_ii --------------------------
	.section	.nv.info._Z14conv_1d_kernelPfS_S_ii,"",@"SHT_CUDA_INFO"
	.sectionflags	@""
	.align	4


	//----- nvinfo : EIATTR_CUDA_API_VERSION
	.align		4
        /*0000*/ 	.byte	0x04, 0x37
        /*0002*/ 	.short	(.L_7 - .L_6)
.L_6:
        /*0004*/ 	.word	0x00000082


	//----- nvinfo : EIATTR_KPARAM_INFO
	.align		4
.L_7:
        /*0008*/ 	.byte	0x04, 0x17
        /*000a*/ 	.short	(.L_9 - .L_8)
.L_8:
        /*000c*/ 	.word	0x00000000
        /*0010*/ 	.short	0x0004
        /*0012*/ 	.short	0x001c
        /*0014*/ 	.byte	0x00, 0xf0, 0x11, 0x00


	//----- nvinfo : EIATTR_KPARAM_INFO
	.align		4
.L_9:
        /*0018*/ 	.byte	0x04, 0x17
        /*001a*/ 	.short	(.L_11 - .L_10)
.L_10:
        /*001c*/ 	.word	0x00000000
        /*0020*/ 	.short	0x0003
        /*0022*/ 	.short	0x0018
        /*0024*/ 	.byte	0x00, 0xf0, 0x11, 0x00


	//----- nvinfo : EIATTR_KPARAM_INFO
	.align		4
.L_11:
        /*0028*/ 	.byte	0x04, 0x17
        /*002a*/ 	.short	(.L_13 - .L_12)
.L_12:
        /*002c*/ 	.word	0x00000000
        /*0030*/ 	.short	0x0002
        /*0032*/ 	.short	0x0010
        /*0034*/ 	.byte	0x00, 0xf5, 0x21, 0x00


	//----- nvinfo : EIATTR_KPARAM_INFO
	.align		4
.L_13:
        /*0038*/ 	.byte	0x04, 0x17
        /*003a*/ 	.short	(.L_15 - .L_14)
.L_14:
        /*003c*/ 	.word	0x00000000
        /*0040*/ 	.short	0x0001
        /*0042*/ 	.short	0x0008
        /*0044*/ 	.byte	0x00, 0xf5, 0x21, 0x00


	//----- nvinfo : EIATTR_KPARAM_INFO
	.align		4
.L_15:
        /*0048*/ 	.byte	0x04, 0x17
        /*004a*/ 	.short	(.L_17 - .L_16)
.L_16:
        /*004c*/ 	.word	0x00000000
        /*0050*/ 	.short	0x0000
        /*0052*/ 	.short	0x0000
        /*0054*/ 	.byte	0x00, 0xf5, 0x21, 0x00


	//----- nvinfo : EIATTR_SPARSE_MMA_MASK
	.align		4
.L_17:
        /*0058*/ 	.byte	0x03, 0x50
        /*005a*/ 	.short	0x0000


	//----- nvinfo : EIATTR_MAXREG_COUNT
	.align		4
        /*005c*/ 	.byte	0x03, 0x1b
        /*005e*/ 	.short	0x00ff


	//----- nvinfo : EIATTR_MERCURY_ISA_VERSION
	.align		4
        /*0060*/ 	.byte	0x03, 0x5f
        /*0062*/ 	.short	0x0101


	//----- nvinfo : EIATTR_VRC_CTA_INIT_COUNT
	.align		4
        /*0064*/ 	.byte	0x02, 0x4a
	.zero		1
	.zero		1


	//----- nvinfo : EIATTR_EXIT_INSTR_OFFSETS
	.align		4
        /*0068*/ 	.byte	0x04, 0x1c
        /*006a*/ 	.short	(.L_19 - .L_18)


	//   ....[0]....
.L_18:
        /*006c*/ 	.word	0x00000070


	//   ....[1]....
        /*0070*/ 	.word	0x00000b20


	//----- nvinfo : EIATTR_CRS_STACK_SIZE
	.align		4
.L_19:
        /*0074*/ 	.byte	0x04, 0x1e
        /*0076*/ 	.short	(.L_21 - .L_20)
.L_20:
        /*0078*/ 	.word	0x00000000


	//----- nvinfo : EIATTR_CBANK_PARAM_SIZE
	.align		4
.L_21:
        /*007c*/ 	.byte	0x03, 0x19
        /*007e*/ 	.short	0x0020


	//----- nvinfo : EIATTR_PARAM_CBANK
	.align		4
        /*0080*/ 	.byte	0x04, 0x0a
        /*0082*/ 	.short	(.L_23 - .L_22)
	.align		4
.L_22:
        /*0084*/ 	.word	index@(.nv.constant0._Z14conv_1d_kernelPfS_S_ii)
        /*0088*/ 	.short	0x0380
        /*008a*/ 	.short	0x0020


	//----- nvinfo : EIATTR_SW_WAR
	.align		4
.L_23:
        /*008c*/ 	.byte	0x04, 0x36
        /*008e*/ 	.short	(.L_25 - .L_24)
.L_24:
        /*0090*/ 	.word	0x00000008
.L_25:


//--------------------- .nv.callgraph             --------------------------
	.section	.nv.callgraph,"",@"SHT_CUDA_CALLGRAPH"
	.align	4
	.sectionentsize	8
	.align		4
        /*0000*/ 	.word	0x00000000
	.align		4
        /*0004*/ 	.word	0xffffffff
	.align		4
        /*0008*/ 	.word	0x00000000
	.align		4
        /*000c*/ 	.word	0xfffffffe
	.align		4
        /*0010*/ 	.word	0x00000000
	.align		4
        /*0014*/ 	.word	0xfffffffd
	.align		4
        /*0018*/ 	.word	0x00000000
	.align		4
        /*001c*/ 	.word	0xfffffffc


//--------------------- .text._Z14conv_1d_kernelPfS_S_ii --------------------------
	.section	.text._Z14conv_1d_kernelPfS_S_ii,"ax",@progbits
	.align	128
        .global         _Z14conv_1d_kernelPfS_S_ii
        .type           _Z14conv_1d_kernelPfS_S_ii,@function
        .size           _Z14conv_1d_kernelPfS_S_ii,(.L_x_7 - _Z14conv_1d_kernelPfS_S_ii)
        .other          _Z14conv_1d_kernelPfS_S_ii,@"STO_CUDA_ENTRY STV_DEFAULT"
_Z14conv_1d_kernelPfS_S_ii:
.text._Z14conv_1d_kernelPfS_S_ii:
[----:B------:R-:W-:Y:S01]  /*0000*/  LDC R1, c[0x0][0x37c] ;  /* 0x0000df00ff017b82 */ /* 0x000fe20000000800 */
[----:B------:R-:W0:Y:S07]  /*0010*/  S2R R3, SR_TID.X ;  /* 0x0000000000037919 */ /* 0x000e2e0000002100 */
[----:B------:R-:W0:Y:S01]  /*0020*/  S2UR UR4, SR_CTAID.X ;  /* 0x00000000000479c3 */ /* 0x000e220000002500 */
[----:B------:R-:W1:Y:S07]  /*0030*/  LDCU UR5, c[0x0][0x398] ;  /* 0x00007300ff0577ac */ /* 0x000e6e0008000800 */
[----:B------:R-:W0:Y:S02]  /*0040*/  LDC R2, c[0x0][0x360] ;  /* 0x0000d800ff027b82 */ /* 0x000e240000000800 */
[----:B0-----:R-:W-:-:S05]  /*0050*/  IMAD R2, R2, UR4, R3 ;  /* 0x0000000402027c24 */ /* 0x001fca000f8e0203 */
[----:B-1----:R-:W-:-:S13]  /*0060*/  ISETP.GE.AND P0, PT, R2, UR5, PT ;  /* 0x0000000502007c0c */ /* 0x002fda000bf06270 */
[----:B------:R-:W-:Y:S05]  /*0070*/  @P0 EXIT ;  /* 0x000000000000094d */ /* 0x000fea0003800000 */
[----:B------:R-:W0:Y:S01]  /*0080*/  LDCU UR6, c[0x0][0x39c] ;  /* 0x00007380ff0677ac */ /* 0x000e220008000800 */
[----:B------:R-:W-:Y:S01]  /*0090*/  HFMA2 R0, -RZ, RZ, 0, 0 ;  /* 0x00000000ff007431 */ /* 0x000fe200000001ff */
[----:B------:R-:W1:Y:S01]  /*00a0*/  LDCU.64 UR8, c[0x0][0x358] ;  /* 0x00006b00ff0877ac */ /* 0x000e620008000a00 */
[----:B0-----:R-:W-:-:S09]  /*00b0*/  UISETP.GE.AND UP0, UPT, UR6, 0x1, UPT ;  /* 0x000000010600788c */ /* 0x001fd2000bf06270 */
[----:B-1----:R-:W-:Y:S05]  /*00c0*/  BRA.U !UP0, `(.L_x_0) ;  /* 0x0000000908887547 */ /* 0x002fea000b800000 */
[----:B------:R-:W-:Y:S01]  /*00d0*/  UISETP.GE.U32.AND UP0, UPT, UR6, 0x8, UPT ;  /* 0x000000080600788c */ /* 0x000fe2000bf06070 */
[----:B------:R-:W-:Y:S01]  /*00e0*/  IMAD.MOV.U32 R0, RZ, RZ, RZ ;  /* 0x000000ffff007224 */ /* 0x000fe200078e00ff */
[----:B------:R-:W-:Y:S01]  /*00f0*/  ULEA.HI UR4, UR6, UR6, URZ, 0x1 ;  /* 0x0000000606047291 */ /* 0x000fe2000f8f08ff */
[----:B------:R-:W-:Y:S01]  /*0100*/  MOV R3, RZ ;  /* 0x000000ff00037202 */ /* 0x000fe20000000f00 */
[----:B------:R-:W-:Y:S02]  /*0110*/  ULOP3.LUT UR7, UR6, 0x7, URZ, 0xc0, !UPT ;  /* 0x0000000706077892 */ /* 0x000fe4000f8ec0ff */
[----:B------:R-:W-:Y:S02]  /*0120*/  USHF.R.S32.HI UR4, URZ, 0x1, UR4 ;  /* 0x00000001ff047899 */ /* 0x000fe40008011404 */
[----:B------:R-:W-:-:S04]  /*0130*/  UISETP.NE.AND UP1, UPT, UR7, URZ, UPT ;  /* 0x000000ff0700728c */ /* 0x000fc8000bf25270 */
[----:B------:R-:W-:Y:S01]  /*0140*/  VIADD R4, R2, -UR4 ;  /* 0x8000000402047c36 */ /* 0x000fe20008000000 */
[----:B------:R-:W-:Y:S06]  /*0150*/  BRA.U !UP0, `(.L_x_1) ;  /* 0x0000000508287547 */ /* 0x000fec000b800000 */
[----:B------:R-:W0:Y:S01]  /*0160*/  LDC.64 R8, c[0x0][0x388] ;  /* 0x0000e200ff087b82 */ /* 0x000e220000000a00 */
[----:B------:R-:W-:Y:S01]  /*0170*/  ULOP3.LUT UR4, UR6, 0x7ffffff8, URZ, 0xc0, !UPT ;  /* 0x7ffffff806047892 */ /* 0x000fe2000f8ec0ff */
[----:B------:R-:W-:Y:S01]  /*0180*/  MOV R0, RZ ;  /* 0x000000ff00007202 */ /* 0x000fe20000000f00 */
[----:B------:R-:W-:Y:S01]  /*0190*/  IMAD.MOV.U32 R5, RZ, RZ, RZ ;  /* 0x000000ffff057224 */ /* 0x000fe200078e00ff */
[----:B------:R-:W1:Y:S03]  /*01a0*/  LDCU UR5, c[0x0][0x398] ;  /* 0x00007300ff0577ac */ /* 0x000e660008000800 */
[----:B------:R-:W-:-:S07]  /*01b0*/  MOV R3, UR4 ;  /* 0x0000000400037c02 */ /* 0x000fce0008000f00 */
.L_x_2:
[----:B------:R-:W-:Y:S02]  /*01c0*/  IMAD.IADD R27, R4, 0x1, R5 ;  /* 0x00000001041b7824 */ /* 0x000fe400078e0205 */
[----:B0-----:R-:W-:-:S03]  /*01d0*/  IMAD.WIDE.U32 R14, R5, 0x4, R8 ;  /* 0x00000004050e7825 */ /* 0x001fc600078e0008 */
[----:B-1----:R-:W-:-:S04]  /*01e0*/  ISETP.GE.AND P6, PT, R27, UR5, PT ;  /* 0x000000051b007c0c */ /* 0x002fc8000bfc6270 */
[----:B------:R-:W-:-:S13]  /*01f0*/  ISETP.LT.OR P6, PT, R27, RZ, P6 ;  /* 0x000000ff1b00720c */ /* 0x000fda00037c1670 */
[----:B------:R-:W0:Y:S01]  /*0200*/  @!P6 LDC.64 R6, c[0x0][0x380] ;  /* 0x0000e000ff06eb82 */ /* 0x000e220000000a00 */
[----:B------:R-:W2:Y:S01]  /*0210*/  @!P6 LDG.E R10, desc[UR8][R14.64] ;  /* 0x000000080e0ae981 */ /* 0x000ea2000c1e1900 */
[----:B0-----:R-:W-:-:S05]  /*0220*/  @!P6 IMAD.WIDE.U32 R6, R27, 0x4, R6 ;  /* 0x000000041b06e825 */ /* 0x001fca00078e0006 */
[----:B------:R0:W2:Y:S01]  /*0230*/  @!P6 LDG.E R11, desc[UR8][R6.64] ;  /* 0x00000008060be981 */ /* 0x0000a2000c1e1900 */
[C---:B------:R-:W-:Y:S01]  /*0240*/  VIADD R17, R27.reuse, 0x2 ;  /* 0x000000021b117836 */ /* 0x040fe20000000000 */
[----:B------:R-:W-:-:S04]  /*0250*/  IADD3 R16, PT, PT, R27, 0x1, RZ ;  /* 0x000000011b107810 */ /* 0x000fc80007ffe0ff */
[C---:B------:R-:W-:Y:S02]  /*0260*/  ISETP.GE.AND P5, PT, R16.reuse, UR5, PT ;  /* 0x0000000510007c0c */ /* 0x040fe4000bfa6270 */
[C---:B------:R-:W-:Y:S02]  /*0270*/  ISETP.GE.AND P4, PT, R17.reuse, UR5, PT ;  /* 0x0000000511007c0c */ /* 0x040fe4000bf86270 */
[----:B------:R-:W-:Y:S02]  /*0280*/  ISETP.LT.OR P5, PT, R16, RZ, P5 ;  /* 0x000000ff1000720c */ /* 0x000fe40002fa1670 */
[----:B------:R-:W-:Y:S01]  /*0290*/  ISETP.LT.OR P4, PT, R17, RZ, P4 ;  /* 0x000000ff1100720c */ /* 0x000fe20002781670 */
[C---:B0-----:R-:W-:Y:S01]  /*02a0*/  VIADD R6, R27.reuse, 0x4 ;  /* 0x000000041b067836 */ /* 0x041fe20000000000 */
[C---:B------:R-:W-:Y:S02]  /*02b0*/  IADD3 R23, PT, PT, R27.reuse, 0x3, RZ ;  /* 0x000000031b177810 */ /* 0x040fe40007ffe0ff */
[----:B------:R-:W-:-:S02]  /*02c0*/  IADD3 R7, PT, PT, R27, 0x5, RZ ;  /* 0x000000051b077810 */ /* 0x000fc40007ffe0ff */
[C---:B------:R-:W-:Y:S02]  /*02d0*/  ISETP.GE.AND P3, PT, R23.reuse, UR5, PT ;  /* 0x0000000517007c0c */ /* 0x040fe4000bf66270 */
[C---:B------:R-:W-:Y:S02]  /*02e0*/  ISETP.GE.AND P2, PT, R6.reuse, UR5, PT ;  /* 0x0000000506007c0c */ /* 0x040fe4000bf46270 */
[----:B------:R-:W-:Y:S01]  /*02f0*/  ISETP.LT.OR P3, PT, R23, RZ, P3 ;  /* 0x000000ff1700720c */ /* 0x000fe20001f61670 */
[----:B------:R-:W0:Y:S01]  /*0300*/  @!P5 LDC.64 R28, c[0x0][0x380] ;  /* 0x0000e000ff1cdb82 */ /* 0x000e220000000a00 */
[----:B------:R-:W-:Y:S01]  /*0310*/  ISETP.GE.AND P1, PT, R7, UR5, PT ;  /* 0x0000000507007c0c */ /* 0x000fe2000bf26270 */
[----:B------:R-:W-:Y:S01]  /*0320*/  VIADD R25, R27, 0x6 ;  /* 0x000000061b197836 */ /* 0x000fe20000000000 */
[----:B------:R-:W-:Y:S01]  /*0330*/  ISETP.LT.OR P2, PT, R6, RZ, P2 ;  /* 0x000000ff0600720c */ /* 0x000fe20001741670 */
[----:B------:R-:W3:Y:S04]  /*0340*/  @!P5 LDG.E R24, desc[UR8][R14.64+0x4] ;  /* 0x000004080e18d981 */ /* 0x000ee8000c1e1900 */
[----:B------:R-:W1:Y:S01]  /*0350*/  @!P4 LDC.64 R20, c[0x0][0x380] ;  /* 0x0000e000ff14cb82 */ /* 0x000e620000000a00 */
[----:B------:R-:W-:-:S02]  /*0360*/  ISETP.LT.OR P1, PT, R7, RZ, P1 ;  /* 0x000000ff0700720c */ /* 0x000fc40000f21670 */
[----:B------:R-:W-:-:S04]  /*0370*/  ISETP.GE.AND P0, PT, R25, UR5, PT ;  /* 0x0000000519007c0c */ /* 0x000fc8000bf06270 */
[----:B------:R-:W-:Y:S01]  /*0380*/  ISETP.LT.OR P0, PT, R25, RZ, P0 ;  /* 0x000000ff1900720c */ /* 0x000fe20000701670 */
[----:B------:R-:W4:Y:S01]  /*0390*/  @!P3 LDC.64 R18, c[0x0][0x380] ;  /* 0x0000e000ff12bb82 */ /* 0x000f220000000a00 */
[----:B------:R-:W-:Y:S01]  /*03a0*/  IADD3 R27, PT, PT, R27, 0x7, RZ ;  /* 0x000000071b1b7810 */ /* 0x000fe20007ffe0ff */
[----:B------:R-:W5:Y:S06]  /*03b0*/  @!P2 LDG.E R26, desc[UR8][R14.64+0x10] ;  /* 0x000010080e1aa981 */ /* 0x000f6c000c1e1900 */
[----:B------:R-:W4:Y:S01]  /*03c0*/  @!P2 LDC.64 R12, c[0x0][0x380] ;  /* 0x0000e000ff0cab82 */ /* 0x000f220000000a00 */
[----:B0-----:R-:W-:-:S06]  /*03d0*/  @!P5 IMAD.WIDE.U32 R28, R16, 0x4, R28 ;  /* 0x00000004101cd825 */ /* 0x001fcc00078e001c */
[----:B------:R-:W3:Y:S01]  /*03e0*/  @!P5 LDG.E R29, desc[UR8][R28.64] ;  /* 0x000000081c1dd981 */ /* 0x000ee2000c1e1900 */
[----:B-1----:R-:W-:Y:S02]  /*03f0*/  @!P4 IMAD.WIDE.U32 R20, R17, 0x4, R20 ;  /* 0x000000041114c825 */ /* 0x002fe400078e0014 */
[----:B------:R-:W0:Y:S04]  /*0400*/  @!P0 LDC.64 R16, c[0x0][0x380] ;  /* 0x0000e000ff108b82 */ /* 0x000e280000000a00 */
[----:B------:R-:W5:Y:S01]  /*0410*/  @!P4 LDG.E R21, desc[UR8][R20.64] ;  /* 0x000000081415c981 */ /* 0x000f62000c1e1900 */
[----:B----4-:R-:W-:-:S06]  /*0420*/  @!P3 IMAD.WIDE.U32 R18, R23, 0x4, R18 ;  /* 0x000000041712b825 */ /* 0x010fcc00078e0012 */
[----:B------:R-:W4:Y:S01]  /*0430*/  @!P3 LDG.E R19, desc[UR8][R18.64] ;  /* 0x000000081213b981 */ /* 0x000f22000c1e1900 */
[----:B------:R-:W-:-:S03]  /*0440*/  @!P2 IMAD.WIDE.U32 R12, R6, 0x4, R12 ;  /* 0x00000004060ca825 */ /* 0x000fc600078e000c */
[----:B------:R-:W5:Y:S04]  /*0450*/  @!P4 LDG.E R6, desc[UR8][R14.64+0x8] ;  /* 0x000008080e06c981 */ /* 0x000f68000c1e1900 */
[----:B------:R-:W4:Y:S01]  /*0460*/  @!P2 LDG.E R13, desc[UR8][R12.64] ;  /* 0x000000080c0da981 */ /* 0x000f22000c1e1900 */
[----:B0-----:R-:W-:-:S03]  /*0470*/  @!P0 IMAD.WIDE.U32 R16, R25, 0x4, R16 ;  /* 0x0000000419108825 */ /* 0x001fc600078e0010 */
[----:B------:R-:W4:Y:S04]  /*0480*/  @!P0 LDG.E R18, desc[UR8][R14.64+0x18] ;  /* 0x000018080e128981 */ /* 0x000f28000c1e1900 */
[----:B------:R-:W4:Y:S04]  /*0490*/  @!P1 LDG.E R25, desc[UR8][R14.64+0x14] ;  /* 0x000014080e199981 */ /* 0x000f28000c1e1900 */
[----:B------:R-:W4:Y:S01]  /*04a0*/  @!P0 LDG.E R17, desc[UR8][R16.64] ;  /* 0x0000000810118981 */ /* 0x000f22000c1e1900 */
[----:B--2---:R-:W-:Y:S02]  /*04b0*/  @!P6 FFMA R0, R11, R10, R0 ;  /* 0x0000000a0b00e223 */ /* 0x004fe40000000000 */
[----:B------:R-:W0:Y:S01]  /*04c0*/  @!P1 LDC.64 R10, c[0x0][0x380] ;  /* 0x0000e000ff0a9b82 */ /* 0x000e220000000a00 */
[----:B------:R-:W-:-:S04]  /*04d0*/  ISETP.GE.AND P6, PT, R27, UR5, PT ;  /* 0x000000051b007c0c */ /* 0x000fc8000bfc6270 */
[----:B------:R-:W-:-:S13]  /*04e0*/  ISETP.LT.OR P6, PT, R27, RZ, P6 ;  /* 0x000000ff1b00720c */ /* 0x000fda00037c1670 */
[----:B------:R-:W1:Y:S01]  /*04f0*/  @!P6 LDC.64 R22, c[0x0][0x380] ;  /* 0x0000e000ff16eb82 */ /* 0x000e620000000a00 */
[----:B------:R-:W2:Y:S01]  /*0500*/  @!P6 LDG.E R20, desc[UR8][R14.64+0x1c] ;  /* 0x00001c080e14e981 */ /* 0x000ea2000c1e1900 */
[----:B0-----:R-:W-:-:S03]  /*0510*/  @!P1 IMAD.WIDE.U32 R10, R7, 0x4, R10 ;  /* 0x00000004070a9825 */ /* 0x001fc600078e000a */
[----:B------:R-:W4:Y:S04]  /*0520*/  @!P3 LDG.E R7, desc[UR8][R14.64+0xc] ;  /* 0x00000c080e07b981 */ /* 0x000f28000c1e1900 */
[----:B------:R-:W2:Y:S01]  /*0530*/  @!P1 LDG.E R11, desc[UR8][R10.64] ;  /* 0x000000080a0b9981 */ /* 0x000ea2000c1e1900 */
[----:B-1----:R-:W-:-:S06]  /*0540*/  @!P6 IMAD.WIDE.U32 R22, R27, 0x4, R22 ;  /* 0x000000041b16e825 */ /* 0x002fcc00078e0016 */
[----:B------:R-:W2:Y:S01]  /*0550*/  @!P6 LDG.E R23, desc[UR8][R22.64] ;  /* 0x000000081617e981 */ /* 0x000ea2000c1e1900 */
[----:B---3--:R-:W-:Y:S01]  /*0560*/  @!P5 FFMA R0, R29, R24, R0 ;  /* 0x000000181d00d223 */ /* 0x008fe20000000000 */
[----:B------:R-:W-:-:S03]  /*0570*/  IADD3 R5, PT, PT, R5, 0x8, RZ ;  /* 0x0000000805057810 */ /* 0x000fc60007ffe0ff */
[----:B-----5:R-:W-:-:S04]  /*0580*/  @!P4 FFMA R0, R21, R6, R0 ;  /* 0x000000061500c223 */ /* 0x020fc80000000000 */
[----:B----4-:R-:W-:-:S04]  /*0590*/  @!P3 FFMA R0, R19, R7, R0 ;  /* 0x000000071300b223 */ /* 0x010fc80000000000 */
[----:B------:R-:W-:-:S04]  /*05a0*/  @!P2 FFMA R0, R13, R26, R0 ;  /* 0x0000001a0d00a223 */ /* 0x000fc80000000000 */
[----:B--2---:R-:W-:Y:S01]  /*05b0*/  @!P1 FFMA R0, R11, R25, R0 ;  /* 0x000000190b009223 */ /* 0x004fe20000000000 */
[----:B------:R-:W-:-:S03]  /*05c0*/  ISETP.NE.AND P1, PT, R5, R3, PT ;  /* 0x000000030500720c */ /* 0x000fc60003f25270 */
[----:B------:R-:W-:-:S04]  /*05d0*/  @!P0 FFMA R0, R17, R18, R0 ;  /* 0x0000001211008223 */ /* 0x000fc80000000000 */
[----:B------:R-:W-:-:S06]  /*05e0*/  @!P6 FFMA R0, R23, R20, R0 ;  /* 0x000000141700e223 */ /* 0x000fcc0000000000 */
[----:B------:R-:W-:Y:S05]  /*05f0*/  @P1 BRA `(.L_x_2) ;  /* 0xfffffff800f01947 */ /* 0x000fea000383ffff */
.L_x_1:
[----:B------:R-:W-:Y:S05]  /*0600*/  BRA.U !UP1, `(.L_x_0) ;  /* 0x0000000509387547 */ /* 0x000fea000b800000 */
[----:B------:R-:W0:Y:S01]  /*0610*/  LDCU UR4, c[0x0][0x39c] ;  /* 0x00007380ff0477ac */ /* 0x000e220008000800 */
[----:B------:R-:W-:Y:S02]  /*0620*/  UISETP.GE.U32.AND UP0, UPT, UR7, 0x4, UPT ;  /* 0x000000040700788c */ /* 0x000fe4000bf06070 */
[----:B0-----:R-:W-:-:S04]  /*0630*/  ULOP3.LUT UR6, UR4, 0x3, URZ, 0xc0, !UPT ;  /* 0x0000000304067892 */ /* 0x001fc8000f8ec0ff */
[----:B------:R-:W-:-:S03]  /*0640*/  UISETP.NE.AND UP1, UPT, UR6, URZ, UPT ;  /* 0x000000ff0600728c */ /* 0x000fc6000bf25270 */
[----:B------:R-:W-:Y:S08]  /*0650*/  BRA.U !UP0, `(.L_x_3) ;  /* 0x00000001088c7547 */ /* 0x000ff0000b800000 */
[----:B------:R-:W-:Y:S01]  /*0660*/  IMAD.IADD R17, R4, 0x1, R3 ;  /* 0x0000000104117824 */ /* 0x000fe200078e0203 */
[----:B------:R-:W0:Y:S03]  /*0670*/  LDC.64 R8, c[0x0][0x388] ;  /* 0x0000e200ff087b82 */ /* 0x000e260000000a00 */
[C---:B------:R-:W-:Y:S01]  /*0680*/  VIADD R5, R17.reuse, 0x3 ;  /* 0x0000000311057836 */ /* 0x040fe20000000000 */
[C---:B------:R-:W-:Y:S02]  /*0690*/  ISETP.GE.AND P0, PT, R17.reuse, UR5, PT ;  /* 0x0000000511007c0c */ /* 0x040fe4000bf06270 */
[C---:B------:R-:W-:Y:S02]  /*06a0*/  IADD3 R19, PT, PT, R17.reuse, 0x1, RZ ;  /* 0x0000000111137810 */ /* 0x040fe40007ffe0ff */
[C---:B------:R-:W-:Y:S02]  /*06b0*/  IADD3 R21, PT, PT, R17.reuse, 0x2, RZ ;  /* 0x0000000211157810 */ /* 0x040fe40007ffe0ff */
[----:B------:R-:W-:-:S02]  /*06c0*/  ISETP.LT.OR P0, PT, R17, RZ, P0 ;  /* 0x000000ff1100720c */ /* 0x000fc40000701670 */
[----:B------:R-:W-:Y:S02]  /*06d0*/  ISETP.GE.AND P1, PT, R19, UR5, PT ;  /* 0x0000000513007c0c */ /* 0x000fe4000bf26270 */
[----:B------:R-:W-:Y:S02]  /*06e0*/  ISETP.GE.AND P2, PT, R21, UR5, PT ;  /* 0x0000000515007c0c */ /* 0x000fe4000bf46270 */
[----:B------:R-:W-:Y:S02]  /*06f0*/  ISETP.LT.OR P1, PT, R19, RZ, P1 ;  /* 0x000000ff1300720c */ /* 0x000fe40000f21670 */
[----:B------:R-:W-:Y:S02]  /*0700*/  ISETP.LT.OR P2, PT, R21, RZ, P2 ;  /* 0x000000ff1500720c */ /* 0x000fe40001741670 */
[----:B------:R-:W-:-:S03]  /*0710*/  ISETP.GE.AND P3, PT, R5, UR5, PT ;  /* 0x0000000505007c0c */ /* 0x000fc6000bf66270 */
[----:B------:R-:W1:Y:S01]  /*0720*/  @!P0 LDC.64 R14, c[0x0][0x380] ;  /* 0x0000e000ff0e8b82 */ /* 0x000e620000000a00 */
[----:B------:R-:W-:Y:S01]  /*0730*/  ISETP.LT.OR P3, PT, R5, RZ, P3 ;  /* 0x000000ff0500720c */ /* 0x000fe20001f61670 */
[----:B0-----:R-:W-:-:S05]  /*0740*/  IMAD.WIDE.U32 R8, R3, 0x4, R8 ;  /* 0x0000000403087825 */ /* 0x001fca00078e0008 */
[----:B------:R-:W2:Y:S01]  /*0750*/  @!P0 LDG.E R16, desc[UR8][R8.64] ;  /* 0x0000000808108981 */ /* 0x000ea2000c1e1900 */
[----:B------:R-:W0:Y:S06]  /*0760*/  @!P1 LDC.64 R12, c[0x0][0x380] ;  /* 0x0000e000ff0c9b82 */ /* 0x000e2c0000000a00 */
[----:B------:R-:W3:Y:S02]  /*0770*/  @!P3 LDG.E R18, desc[UR8][R8.64+0xc] ;  /* 0x00000c080812b981 */ /* 0x000ee4000c1e1900 */
[----:B------:R-:W4:Y:S08]  /*0780*/  @!P2 LDC.64 R10, c[0x0][0x380] ;  /* 0x0000e000ff0aab82 */ /* 0x000f300000000a00 */
[----:B------:R-:W5:Y:S01]  /*0790*/  @!P3 LDC.64 R6, c[0x0][0x380] ;  /* 0x0000e000ff06bb82 */ /* 0x000f620000000a00 */
[----:B-1----:R-:W-:-:S02]  /*07a0*/  @!P0 IMAD.WIDE.U32 R14, R17, 0x4, R14 ;  /* 0x00000004110e8825 */ /* 0x002fc400078e000e */
[----:B------:R-:W3:Y:S04]  /*07b0*/  @!P1 LDG.E R17, desc[UR8][R8.64+0x4] ;  /* 0x0000040808119981 */ /* 0x000ee8000c1e1900 */
[----:B------:R-:W2:Y:S01]  /*07c0*/  @!P0 LDG.E R15, desc[UR8][R14.64] ;  /* 0x000000080e0f8981 */ /* 0x000ea2000c1e1900 */
[----:B0-----:R-:W-:-:S06]  /*07d0*/  @!P1 IMAD.WIDE.U32 R12, R19, 0x4, R12 ;  /* 0x00000004130c9825 */ /* 0x001fcc00078e000c */
[----:B------:R-:W3:Y:S01]  /*07e0*/  @!P1 LDG.E R13, desc[UR8][R12.64] ;  /* 0x000000080c0d9981 */ /* 0x000ee2000c1e1900 */
[----:B----4-:R-:W-:-:S06]  /*07f0*/  @!P2 IMAD.WIDE.U32 R10, R21, 0x4, R10 ;  /* 0x00000004150aa825 */ /* 0x010fcc00078e000a */
[----:B------:R-:W4:Y:S01]  /*0800*/  @!P2 LDG.E R11, desc[UR8][R10.64] ;  /* 0x000000080a0ba981 */ /* 0x000f22000c1e1900 */
[----:B-----5:R-:W-:-:S03]  /*0810*/  @!P3 IMAD.WIDE.U32 R6, R5, 0x4, R6 ;  /* 0x000000040506b825 */ /* 0x020fc600078e0006 */
[----:B------:R-:W4:Y:S04]  /*0820*/  @!P2 LDG.E R5, desc[UR8][R8.64+0x8] ;  /* 0x000008080805a981 */ /* 0x000f28000c1e1900 */
[----:B------:R-:W5:Y:S01]  /*0830*/  @!P3 LDG.E R7, desc[UR8][R6.64] ;  /* 0x000000080607b981 */ /* 0x000f62000c1e1900 */
[----:B------:R-:W-:Y:S01]  /*0840*/  IADD3 R3, PT, PT, R3, 0x4, RZ ;  /* 0x0000000403037810 */ /* 0x000fe20007ffe0ff */
[----:B--2---:R-:W-:-:S04]  /*0850*/  @!P0 FFMA R0, R15, R16, R0 ;  /* 0x000000100f008223 */ /* 0x004fc80000000000 */
[----:B---3--:R-:W-:-:S04]  /*0860*/  @!P1 FFMA R0, R13, R17, R0 ;  /* 0x000000110d009223 */ /* 0x008fc80000000000 */
[----:B----4-:R-:W-:-:S04]  /*0870*/  @!P2 FFMA R0, R11, R5, R0 ;  /* 0x000000050b00a223 */ /* 0x010fc80000000000 */
[----:B-----5:R-:W-:-:S07]  /*0880*/  @!P3 FFMA R0, R7, R18, R0 ;  /* 0x000000120700b223 */ /* 0x020fce0000000000 */
.L_x_3:
[----:B------:R-:W-:Y:S05]  /*0890*/  BRA.U !UP1, `(.L_x_0) ;  /* 0x0000000109947547 */ /* 0x000fea000b800000 */
[----:B------:R-:W-:Y:S02]  /*08a0*/  UISETP.NE.AND UP0, UPT, UR6, 0x1, UPT ;  /* 0x000000010600788c */ /* 0x000fe4000bf05270 */
[----:B------:R-:W-:-:S04]  /*08b0*/  ULOP3.LUT UR4, UR4, 0x1, URZ, 0xc0, !UPT ;  /* 0x0000000104047892 */ /* 0x000fc8000f8ec0ff */
[----:B------:R-:W-:-:S03]  /*08c0*/  UISETP.NE.U32.AND UP1, UPT, UR4, 0x1, UPT ;  /* 0x000000010400788c */ /* 0x000fc6000bf25070 */
[----:B------:R-:W-:Y:S08]  /*08d0*/  BRA.U !UP0, `(.L_x_4) ;  /* 0x00000001084c7547 */ /* 0x000ff0000b800000 */
[----:B------:R-:W-:Y:S01]  /*08e0*/  IADD3 R5, PT, PT, R4, R3, RZ ;  /* 0x0000000304057210 */ /* 0x000fe20007ffe0ff */
[----:B------:R-:W0:Y:S03]  /*08f0*/  LDC.64 R6, c[0x0][0x388] ;  /* 0x0000e200ff067b82 */ /* 0x000e260000000a00 */
[C---:B------:R-:W-:Y:S01]  /*0900*/  ISETP.GE.AND P0, PT, R5.reuse, UR5, PT ;  /* 0x0000000505007c0c */ /* 0x040fe2000bf06270 */
[----:B------:R-:W-:-:S03]  /*0910*/  VIADD R15, R5, 0x1 ;  /* 0x00000001050f7836 */ /* 0x000fc60000000000 */
[----:B------:R-:W-:Y:S02]  /*0920*/  ISETP.LT.OR P0, PT, R5, RZ, P0 ;  /* 0x000000ff0500720c */ /* 0x000fe40000701670 */
[----:B------:R-:W-:-:S04]  /*0930*/  ISETP.GE.AND P1, PT, R15, UR5, PT ;  /* 0x000000050f007c0c */ /* 0x000fc8000bf26270 */
[----:B------:R-:W-:-:S07]  /*0940*/  ISETP.LT.OR P1, PT, R15, RZ, P1 ;  /* 0x000000ff0f00720c */ /* 0x000fce0000f21670 */
[----:B------:R-:W1:Y:S01]  /*0950*/  @!P0 LDC.64 R8, c[0x0][0x380] ;  /* 0x0000e000ff088b82 */ /* 0x000e620000000a00 */
[----:B0-----:R-:W-:-:S07]  /*0960*/  IMAD.WIDE.U32 R10, R3, 0x4, R6 ;  /* 0x00000004030a7825 */ /* 0x001fce00078e0006 */
[----:B------:R-:W0:Y:S01]  /*0970*/  @!P1 LDC.64 R12, c[0x0][0x380] ;  /* 0x0000e000ff0c9b82 */ /* 0x000e220000000a00 */
[----:B-1----:R-:W-:Y:S02]  /*0980*/  @!P0 IMAD.WIDE.U32 R6, R5, 0x4, R8 ;  /* 0x0000000405068825 */ /* 0x002fe400078e0008 */
[----:B------:R-:W2:Y:S04]  /*0990*/  @!P0 LDG.E R5, desc[UR8][R10.64] ;  /* 0x000000080a058981 */ /* 0x000ea8000c1e1900 */
[----:B------:R-:W2:Y:S01]  /*09a0*/  @!P0 LDG.E R7, desc[UR8][R6.64] ;  /* 0x0000000806078981 */ /* 0x000ea2000c1e1900 */
[----:B0-----:R-:W-:-:S03]  /*09b0*/  @!P1 IMAD.WIDE.U32 R8, R15, 0x4, R12 ;  /* 0x000000040f089825 */ /* 0x001fc600078e000c */
[----:B------:R-:W3:Y:S04]  /*09c0*/  @!P1 LDG.E R12, desc[UR8][R10.64+0x4] ;  /* 0x000004080a0c9981 */ /* 0x000ee8000c1e1900 */
[----:B------:R-:W3:Y:S01]  /*09d0*/  @!P1 LDG.E R9, desc[UR8][R8.64] ;  /* 0x0000000808099981 */ /* 0x000ee2000c1e1900 */
[----:B------:R-:W-:Y:S01]  /*09e0*/  IADD3 R3, PT, PT, R3, 0x2, RZ ;  /* 0x0000000203037810 */ /* 0x000fe20007ffe0ff */
[----:B--2---:R-:W-:-:S04]  /*09f0*/  @!P0 FFMA R0, R7, R5, R0 ;  /* 0x0000000507008223 */ /* 0x004fc80000000000 */
[----:B---3--:R-:W-:-:S07]  /*0a00*/  @!P1 FFMA R0, R9, R12, R0 ;  /* 0x0000000c09009223 */ /* 0x008fce0000000000 */
.L_x_4:
[----:B------:R-:W-:Y:S05]  /*0a10*/  BRA.U UP1, `(.L_x_0) ;  /* 0x0000000101347547 */ /* 0x000fea000b800000 */
[----:B------:R-:W-:Y:S01]  /*0a20*/  IADD3 R9, PT, PT, R4, R3, RZ ;  /* 0x0000000304097210 */ /* 0x000fe20007ffe0ff */
[----:B------:R-:W-:Y:S03]  /*0a30*/  BSSY.RECONVERGENT B0, `(.L_x_0) ;  /* 0x000000b000007945 */ /* 0x000fe60003800200 */
[----:B------:R-:W-:-:S04]  /*0a40*/  ISETP.GE.AND P0, PT, R9, UR5, PT ;  /* 0x0000000509007c0c */ /* 0x000fc8000bf06270 */
[----:B------:R-:W-:-:S13]  /*0a50*/  ISETP.LT.OR P0, PT, R9, RZ, P0 ;  /* 0x000000ff0900720c */ /* 0x000fda0000701670 */
[----:B------:R-:W-:Y:S05]  /*0a60*/  @P0 BRA `(.L_x_5) ;  /* 0x00000000001c0947 */ /* 0x000fea0003800000 */
[----:B------:R-:W0:Y:S08]  /*0a70*/  LDC.64 R4, c[0x0][0x380] ;  /* 0x0000e000ff047b82 */ /* 0x000e300000000a00 */
[----:B------:R-:W1:Y:S01]  /*0a80*/  LDC.64 R6, c[0x0][0x388] ;  /* 0x0000e200ff067b82 */ /* 0x000e620000000a00 */
[----:B0-----:R-:W-:-:S06]  /*0a90*/  IMAD.WIDE.U32 R4, R9, 0x4, R4 ;  /* 0x0000000409047825 */ /* 0x001fcc00078e0004 */
[----:B------:R-:W2:Y:S01]  /*0aa0*/  LDG.E R5, desc[UR8][R4.64] ;  /* 0x0000000804057981 */ /* 0x000ea2000c1e1900 */
[----:B-1----:R-:W-:-:S06]  /*0ab0*/  IMAD.WIDE.U32 R6, R3, 0x4, R6 ;  /* 0x0000000403067825 */ /* 0x002fcc00078e0006 */
[----:B------:R-:W2:Y:S02]  /*0ac0*/  LDG.E R6, desc[UR8][R6.64] ;  /* 0x0000000806067981 */ /* 0x000ea4000c1e1900 */
[----:B--2---:R-:W-:-:S07]  /*0ad0*/  FFMA R0, R5, R6, R0 ;  /* 0x0000000605007223 */ /* 0x004fce0000000000 */
.L_x_5:
[----:B------:R-:W-:Y:S05]  /*0ae0*/  BSYNC.RECONVERGENT B0 ;  /* 0x0000000000007941 */ /* 0x000fea0003800200 */
.L_x_0:
[----:B------:R-:W0:Y:S02]  /*0af0*/  LDC.64 R4, c[0x0][0x390] ;  /* 0x0000e400ff047b82 */ /* 0x000e240000000a00 */
[----:B0-----:R-:W-:-:S05]  /*0b00*/  IMAD.WIDE R2, R2, 0x4, R4 ;  /* 0x0000000402027825 */ /* 0x001fca00078e0204 */
[----:B------:R-:W-:Y:S01]  /*0b10*/  STG.E desc[UR8][R2.64], R0 ;  /* 0x0000000002007986 */ /* 0x000fe2000c101908 */
[----:B------:R-:W-:Y:S05]  /*0b20*/  EXIT ;  /* 0x000000000000794d */ /* 0x000fea0003800000 */
.L_x_6:
[----:B------:R-:W-:-:S00]  /*0b30*/  BRA `(.L_x_6) ;  /* 0xfffffffc00fc7947 */ /* 0x000fc0000383ffff */
[----:B------:R-:W-:-:S00]  /*0b40*/  NOP ;  /* 0x0000000000007918 */ /* 0x000fc00000000000 */
        /* <DEDUP_REMOVED lines=11> */
.L_x_7:


//--------------------- .nv.shared.reserved.0     --------------------------
	.section	.nv.shared.reserved.0,"aw",@nobits
	.weak		__nv_reservedSMEM_offset_0_alias
	.size		__nv_reservedSMEM_offset_0_alias, 0, 64
	.other		__nv_reservedSMEM_offset_0_alias,@"STO_CUDA_RESERVED_SHARED STV_DEFAULT"
__nv_reservedSMEM_offset_0_alias:
	.zero		0
	.zero		64


//--------------------- .nv.constant0._Z14conv_1d_kernelPfS_S_ii --------------------------
	.section	.nv.constant0._Z14conv_1d_kernelPfS_S_ii,"a",@progbits
	.sectionflags	@""
	.align	4
.nv.constant0._Z14conv_1d_kernelPfS_S_ii:
	.zero		928


//--------------------- SYMBOLS --------------------------

	.type		.nv.reservedSmem.offset0,@object
	.size		.nv.reservedSmem.offset0,0x4
